//
// Generated by NVIDIA NVVM Compiler
//
// Compiler Build ID: CL-36424714
// Cuda compilation tools, release 13.0, V13.0.88
// Based on NVVM 20.0.0
//

.version 9.0
.target sm_100
.address_size 64

	// .globl	_Z8MatMul_0PKfS0_Pfiii

.visible .entry _Z8MatMul_0PKfS0_Pfiii(
	.param .u64 .ptr .align 1 _Z8MatMul_0PKfS0_Pfiii_param_0,
	.param .u64 .ptr .align 1 _Z8MatMul_0PKfS0_Pfiii_param_1,
	.param .u64 .ptr .align 1 _Z8MatMul_0PKfS0_Pfiii_param_2,
	.param .u32 _Z8MatMul_0PKfS0_Pfiii_param_3,
	.param .u32 _Z8MatMul_0PKfS0_Pfiii_param_4,
	.param .u32 _Z8MatMul_0PKfS0_Pfiii_param_5
)
{
	.reg .pred 	%p<13>;
	.reg .b32 	%r<92>;
	.reg .b32 	%f<68>;
	.reg .b64 	%rd<69>;

	ld.param.u64 	%rd4, [_Z8MatMul_0PKfS0_Pfiii_param_0];
	ld.param.u64 	%rd5, [_Z8MatMul_0PKfS0_Pfiii_param_1];
	ld.param.u64 	%rd3, [_Z8MatMul_0PKfS0_Pfiii_param_2];
	ld.param.u32 	%r46, [_Z8MatMul_0PKfS0_Pfiii_param_3];
	ld.param.u32 	%r44, [_Z8MatMul_0PKfS0_Pfiii_param_4];
	ld.param.u32 	%r45, [_Z8MatMul_0PKfS0_Pfiii_param_5];
	cvta.to.global.u64 	%rd1, %rd5;
	cvta.to.global.u64 	%rd2, %rd4;
	mov.u32 	%r47, %ctaid.y;
	mov.u32 	%r48, %ntid.y;
	mov.u32 	%r49, %tid.y;
	mad.lo.s32 	%r1, %r47, %r48, %r49;
	mov.u32 	%r50, %ctaid.x;
	mov.u32 	%r51, %ntid.x;
	mul.lo.s32 	%r2, %r50, %r51;
	mov.u32 	%r3, %tid.x;
	add.s32 	%r4, %r2, %r3;
	setp.ge.u32 	%p1, %r1, %r46;
	setp.ge.u32 	%p2, %r4, %r44;
	or.pred  	%p3, %p1, %p2;
	@%p3 bra 	$L__BB0_14;
	setp.lt.s32 	%p4, %r45, 1;
	mov.f32 	%f67, 0f00000000;
	@%p4 bra 	$L__BB0_13;
	mul.lo.s32 	%r5, %r45, %r1;
	and.b32  	%r6, %r45, 7;
	setp.lt.u32 	%p5, %r45, 8;
	mov.f32 	%f67, 0f00000000;
	mov.b32 	%r90, 0;
	@%p5 bra 	$L__BB0_5;
	and.b32  	%r90, %r45, 2147483640;
	neg.s32 	%r88, %r90;
	add.s32 	%r53, %r3, %r44;
	add.s32 	%r87, %r53, %r2;
	shl.b32 	%r10, %r44, 3;
	shl.b32 	%r54, %r44, 1;
	add.s32 	%r86, %r4, %r54;
	mad.lo.s32 	%r85, %r44, 3, %r4;
	shl.b32 	%r55, %r44, 2;
	add.s32 	%r84, %r4, %r55;
	mad.lo.s32 	%r83, %r44, 5, %r4;
	mad.lo.s32 	%r82, %r44, 6, %r4;
	mad.lo.s32 	%r81, %r44, 7, %r4;
	add.s32 	%r79, %r5, 3;
	mov.f32 	%f67, 0f00000000;
	mov.u32 	%r80, %r4;
$L__BB0_4:
	.pragma "nounroll";
	add.s32 	%r56, %r79, -3;
	mul.wide.u32 	%rd6, %r56, 4;
	add.s64 	%rd7, %rd2, %rd6;
	ld.global.f32 	%f17, [%rd7];
	mul.wide.u32 	%rd8, %r80, 4;
	add.s64 	%rd9, %rd1, %rd8;
	ld.global.f32 	%f18, [%rd9];
	fma.rn.f32 	%f19, %f17, %f18, %f67;
	add.s32 	%r57, %r79, -2;
	mul.wide.u32 	%rd10, %r57, 4;
	add.s64 	%rd11, %rd2, %rd10;
	ld.global.f32 	%f20, [%rd11];
	mul.wide.u32 	%rd12, %r87, 4;
	add.s64 	%rd13, %rd1, %rd12;
	ld.global.f32 	%f21, [%rd13];
	fma.rn.f32 	%f22, %f20, %f21, %f19;
	add.s32 	%r58, %r79, -1;
	mul.wide.u32 	%rd14, %r58, 4;
	add.s64 	%rd15, %rd2, %rd14;
	ld.global.f32 	%f23, [%rd15];
	mul.wide.u32 	%rd16, %r86, 4;
	add.s64 	%rd17, %rd1, %rd16;
	ld.global.f32 	%f24, [%rd17];
	fma.rn.f32 	%f25, %f23, %f24, %f22;
	add.s32 	%r59, %r79, 4;
	mul.wide.u32 	%rd18, %r79, 4;
	add.s64 	%rd19, %rd2, %rd18;
	ld.global.f32 	%f26, [%rd19];
	mul.wide.u32 	%rd20, %r85, 4;
	add.s64 	%rd21, %rd1, %rd20;
	ld.global.f32 	%f27, [%rd21];
	fma.rn.f32 	%f28, %f26, %f27, %f25;
	add.s32 	%r60, %r79, 1;
	mul.wide.u32 	%rd22, %r60, 4;
	add.s64 	%rd23, %rd2, %rd22;
	ld.global.f32 	%f29, [%rd23];
	mul.wide.u32 	%rd24, %r84, 4;
	add.s64 	%rd25, %rd1, %rd24;
	ld.global.f32 	%f30, [%rd25];
	fma.rn.f32 	%f31, %f29, %f30, %f28;
	add.s32 	%r61, %r79, 2;
	mul.wide.u32 	%rd26, %r61, 4;
	add.s64 	%rd27, %rd2, %rd26;
	ld.global.f32 	%f32, [%rd27];
	mul.wide.u32 	%rd28, %r83, 4;
	add.s64 	%rd29, %rd1, %rd28;
	ld.global.f32 	%f33, [%rd29];
	fma.rn.f32 	%f34, %f32, %f33, %f31;
	add.s32 	%r62, %r79, 3;
	mul.wide.u32 	%rd30, %r62, 4;
	add.s64 	%rd31, %rd2, %rd30;
	ld.global.f32 	%f35, [%rd31];
	mul.wide.u32 	%rd32, %r82, 4;
	add.s64 	%rd33, %rd1, %rd32;
	ld.global.f32 	%f36, [%rd33];
	fma.rn.f32 	%f37, %f35, %f36, %f34;
	mul.wide.u32 	%rd34, %r59, 4;
	add.s64 	%rd35, %rd2, %rd34;
	ld.global.f32 	%f38, [%rd35];
	mul.wide.u32 	%rd36, %r81, 4;
	add.s64 	%rd37, %rd1, %rd36;
	ld.global.f32 	%f39, [%rd37];
	fma.rn.f32 	%f67, %f38, %f39, %f37;
	add.s32 	%r88, %r88, 8;
	add.s32 	%r87, %r87, %r10;
	add.s32 	%r86, %r86, %r10;
	add.s32 	%r85, %r85, %r10;
	add.s32 	%r84, %r84, %r10;
	add.s32 	%r83, %r83, %r10;
	add.s32 	%r82, %r82, %r10;
	add.s32 	%r81, %r81, %r10;
	add.s32 	%r80, %r80, %r10;
	add.s32 	%r79, %r79, 8;
	setp.ne.s32 	%p6, %r88, 0;
	@%p6 bra 	$L__BB0_4;
$L__BB0_5:
	setp.eq.s32 	%p7, %r6, 0;
	@%p7 bra 	$L__BB0_13;
	and.b32  	%r39, %r45, 3;
	setp.lt.u32 	%p8, %r6, 4;
	@%p8 bra 	$L__BB0_8;
	add.s32 	%r63, %r90, %r5;
	mul.wide.u32 	%rd38, %r63, 4;
	add.s64 	%rd39, %rd2, %rd38;
	ld.global.f32 	%f41, [%rd39];
	mad.lo.s32 	%r64, %r90, %r44, %r4;
	mul.wide.u32 	%rd40, %r64, 4;
	add.s64 	%rd41, %rd1, %rd40;
	ld.global.f32 	%f42, [%rd41];
	fma.rn.f32 	%f43, %f41, %f42, %f67;
	add.s32 	%r65, %r63, 1;
	mul.wide.u32 	%rd42, %r65, 4;
	add.s64 	%rd43, %rd2, %rd42;
	ld.global.f32 	%f44, [%rd43];
	add.s32 	%r66, %r64, %r44;
	mul.wide.u32 	%rd44, %r66, 4;
	add.s64 	%rd45, %rd1, %rd44;
	ld.global.f32 	%f45, [%rd45];
	fma.rn.f32 	%f46, %f44, %f45, %f43;
	add.s32 	%r67, %r63, 2;
	mul.wide.u32 	%rd46, %r67, 4;
	add.s64 	%rd47, %rd2, %rd46;
	ld.global.f32 	%f47, [%rd47];
	add.s32 	%r68, %r66, %r44;
	mul.wide.u32 	%rd48, %r68, 4;
	add.s64 	%rd49, %rd1, %rd48;
	ld.global.f32 	%f48, [%rd49];
	fma.rn.f32 	%f49, %f47, %f48, %f46;
	add.s32 	%r69, %r63, 3;
	mul.wide.u32 	%rd50, %r69, 4;
	add.s64 	%rd51, %rd2, %rd50;
	ld.global.f32 	%f50, [%rd51];
	add.s32 	%r70, %r68, %r44;
	mul.wide.u32 	%rd52, %r70, 4;
	add.s64 	%rd53, %rd1, %rd52;
	ld.global.f32 	%f51, [%rd53];
	fma.rn.f32 	%f67, %f50, %f51, %f49;
	add.s32 	%r90, %r90, 4;
$L__BB0_8:
	setp.eq.s32 	%p9, %r39, 0;
	@%p9 bra 	$L__BB0_13;
	setp.eq.s32 	%p10, %r39, 1;
	@%p10 bra 	$L__BB0_11;
	add.s32 	%r71, %r90, %r5;
	mul.wide.u32 	%rd54, %r71, 4;
	add.s64 	%rd55, %rd2, %rd54;
	ld.global.f32 	%f53, [%rd55];
	mad.lo.s32 	%r72, %r90, %r44, %r4;
	mul.wide.u32 	%rd56, %r72, 4;
	add.s64 	%rd57, %rd1, %rd56;
	ld.global.f32 	%f54, [%rd57];
	fma.rn.f32 	%f55, %f53, %f54, %f67;
	add.s32 	%r73, %r71, 1;
	mul.wide.u32 	%rd58, %r73, 4;
	add.s64 	%rd59, %rd2, %rd58;
	ld.global.f32 	%f56, [%rd59];
	add.s32 	%r74, %r72, %r44;
	mul.wide.u32 	%rd60, %r74, 4;
	add.s64 	%rd61, %rd1, %rd60;
	ld.global.f32 	%f57, [%rd61];
	fma.rn.f32 	%f67, %f56, %f57, %f55;
	add.s32 	%r90, %r90, 2;
$L__BB0_11:
	and.b32  	%r75, %r45, 1;
	setp.eq.b32 	%p11, %r75, 1;
	not.pred 	%p12, %p11;
	@%p12 bra 	$L__BB0_13;
	add.s32 	%r76, %r90, %r5;
	mul.wide.u32 	%rd62, %r76, 4;
	add.s64 	%rd63, %rd2, %rd62;
	ld.global.f32 	%f58, [%rd63];
	mad.lo.s32 	%r77, %r90, %r44, %r4;
	mul.wide.u32 	%rd64, %r77, 4;
	add.s64 	%rd65, %rd1, %rd64;
	ld.global.f32 	%f59, [%rd65];
	fma.rn.f32 	%f67, %f58, %f59, %f67;
$L__BB0_13:
	mad.lo.s32 	%r78, %r44, %r1, %r4;
	cvta.to.global.u64 	%rd66, %rd3;
	mul.wide.u32 	%rd67, %r78, 4;
	add.s64 	%rd68, %rd66, %rd67;
	st.global.f32 	[%rd68], %f67;
$L__BB0_14:
	ret;

}


// ===== COMPILED SASS (sm_100) =====

	.target	sm_100

	.elftype	@"ET_EXEC"


//--------------------- .note.nv.tkinfo           --------------------------
	.section	.note.nv.tkinfo,"",@"SHT_NOTE"
	.sectionflags	@"SHF_NOTE_NV_TKINFO"
	.tkinfo
        /*0018*/ 	.word	0x00000002
        /*0030*/ 	.string	""
        /*0030*/ 	.string	"ptxas"
        /*0030*/ 	.string	"Cuda compilation tools, release 13.0, V13.0.88"
        /*0030*/ 	.string	"Build cuda_13.0.r13.0/compiler.36424714_0"
        /*0030*/ 	.string	"-arch sm_100 -m 64 "



//--------------------- .note.nv.cuinfo           --------------------------
	.section	.note.nv.cuinfo,"",@"SHT_NOTE"
	.sectionflags	@"SHF_NOTE_NV_CUINFO"
        /*0018*/ 	.short	0x0002
        /*001a*/ 	.short	0x0064
        /*001c*/ 	.short	0x0082
	.zero		2


//--------------------- .nv.info                  --------------------------
	.section	.nv.info,"",@"SHT_CUDA_INFO"
	.align	4


	//----- nvinfo : EIATTR_REGCOUNT
	.align		4
        /*0000*/ 	.byte	0x04, 0x2f
        /*0002*/ 	.short	(.L_1 - .L_0)
	.align		4
.L_0:
        /*0004*/ 	.word	index@(_Z8MatMul_0PKfS0_Pfiii)
        /*0008*/ 	.word	0x00000020


	//----- nvinfo : EIATTR_FRAME_SIZE
	.align		4
.L_1:
        /*000c*/ 	.byte	0x04, 0x11
        /*000e*/ 	.short	(.L_3 - .L_2)
	.align		4
.L_2:
        /*0010*/ 	.word	index@(_Z8MatMul_0PKfS0_Pfiii)
        /*0014*/ 	.word	0x00000000


	//----- nvinfo : EIATTR_MIN_STACK_SIZE
	.align		4
.L_3:
        /*0018*/ 	.byte	0x04, 0x12
        /*001a*/ 	.short	(.L_5 - .L_4)
	.align		4
.L_4:
        /*001c*/ 	.word	index@(_Z8MatMul_0PKfS0_Pfiii)
        /*0020*/ 	.word	0x00000000
.L_5:


//--------------------- .nv.compat                --------------------------
	.section	.nv.compat,"",@"SHT_CUDA_COMPAT_INFO"
	.align	4
        /*0000*/ 	.byte	0x02, 0x09, 0x00, 0x00, 0x02, 0x02, 0x01, 0x00, 0x02, 0x05, 0x05, 0x00, 0x03, 0x07, 0x01, 0x01
        /*0010*/ 	.byte	0x02, 0x03, 0x00, 0x00, 0x02, 0x06, 0x01, 0x00, 0x04, 0x0b, 0x08, 0x00, 0x09, 0x00, 0x00, 0x00
        /*0020*/ 	.byte	0x00, 0x00, 0x00, 0x00


//--------------------- .nv.info._Z8MatMul_0PKfS0_Pfiii --------------------------
	.section	.nv.info._Z8MatMul_0PKfS0_Pfiii,"",@"SHT_CUDA_INFO"
	.sectionflags	@""
	.align	4


	//----- nvinfo : EIATTR_CUDA_API_VERSION
	.align		4
        /*0000*/ 	.byte	0x04, 0x37
        /*0002*/ 	.short	(.L_7 - .L_6)
.L_6:
        /*0004*/ 	.word	0x00000082


	//----- nvinfo : EIATTR_KPARAM_INFO
	.align		4
.L_7:
        /*0008*/ 	.byte	0x04, 0x17
        /*000a*/ 	.short	(.L_9 - .L_8)
.L_8:
        /*000c*/ 	.word	0x00000000
        /*0010*/ 	.short	0x0005
        /*0012*/ 	.short	0x0020
        /*0014*/ 	.byte	0x00, 0xf0, 0x11, 0x00


	//----- nvinfo : EIATTR_KPARAM_INFO
	.align		4
.L_9:
        /*0018*/ 	.byte	0x04, 0x17
        /*001a*/ 	.short	(.L_11 - .L_10)
.L_10:
        /*001c*/ 	.word	0x00000000
        /*0020*/ 	.short	0x0004
        /*0022*/ 	.short	0x001c
        /*0024*/ 	.byte	0x00, 0xf0, 0x11, 0x00


	//----- nvinfo : EIATTR_KPARAM_INFO
	.align		4
.L_11:
        /*0028*/ 	.byte	0x04, 0x17
        /*002a*/ 	.short	(.L_13 - .L_12)
.L_12:
        /*002c*/ 	.word	0x00000000
        /*0030*/ 	.short	0x0003
        /*0032*/ 	.short	0x0018
        /*0034*/ 	.byte	0x00, 0xf0, 0x11, 0x00


	//----- nvinfo : EIATTR_KPARAM_INFO
	.align		4
.L_13:
        /*0038*/ 	.byte	0x04, 0x17
        /*003a*/ 	.short	(.L_15 - .L_14)
.L_14:
        /*003c*/ 	.word	0x00000000
        /*0040*/ 	.short	0x0002
        /*0042*/ 	.short	0x0010
        /*0044*/ 	.byte	0x00, 0xf5, 0x21, 0x00


	//----- nvinfo : EIATTR_KPARAM_INFO
	.align		4
.L_15:
        /*0048*/ 	.byte	0x04, 0x17
        /*004a*/ 	.short	(.L_17 - .L_16)
.L_16:
        /*004c*/ 	.word	0x00000000
        /*0050*/ 	.short	0x0001
        /*0052*/ 	.short	0x0008
        /*0054*/ 	.byte	0x00, 0xf5, 0x21, 0x00


	//----- nvinfo : EIATTR_KPARAM_INFO
	.align		4
.L_17:
        /*0058*/ 	.byte	0x04, 0x17
        /*005a*/ 	.short	(.L_19 - .L_18)
.L_18:
        /*005c*/ 	.word	0x00000000
        /*0060*/ 	.short	0x0000
        /*0062*/ 	.short	0x0000
        /*0064*/ 	.byte	0x00, 0xf5, 0x21, 0x00


	//----- nvinfo : EIATTR_SPARSE_MMA_MASK
	.align		4
.L_19:
        /*0068*/ 	.byte	0x03, 0x50
        /*006a*/ 	.short	0x0000


	//----- nvinfo : EIATTR_MAXREG_COUNT
	.align		4
        /*006c*/ 	.byte	0x03, 0x1b
        /*006e*/ 	.short	0x00ff


	//----- nvinfo : EIATTR_MERCURY_ISA_VERSION
	.align		4
        /*0070*/ 	.byte	0x03, 0x5f
        /*0072*/ 	.short	0x0101


	//----- nvinfo : EIATTR_VRC_CTA_INIT_COUNT
	.align		4
        /*0074*/ 	.byte	0x02, 0x4a
	.zero		1
	.zero		1


	//----- nvinfo : EIATTR_EXIT_INSTR_OFFSETS
	.align		4
        /*0078*/ 	.byte	0x04, 0x1c
        /*007a*/ 	.short	(.L_21 - .L_20)


	//   ....[0]....
.L_20:
        /*007c*/ 	.word	0x000000d0


	//   ....[1]....
        /*0080*/ 	.word	0x00000a80


	//----- nvinfo : EIATTR_CBANK_PARAM_SIZE
	.align		4
.L_21:
        /*0084*/ 	.byte	0x03, 0x19
        /*0086*/ 	.short	0x0024


	//----- nvinfo : EIATTR_PARAM_CBANK
	.align		4
        /*0088*/ 	.byte	0x04, 0x0a
        /*008a*/ 	.short	(.L_23 - .L_22)
	.align		4
.L_22:
        /*008c*/ 	.word	index@(.nv.constant0._Z8MatMul_0PKfS0_Pfiii)
        /*0090*/ 	.short	0x0380
        /*0092*/ 	.short	0x0024


	//----- nvinfo : EIATTR_SW_WAR
	.align		4
.L_23:
        /*0094*/ 	.byte	0x04, 0x36
        /*0096*/ 	.short	(.L_25 - .L_24)
.L_24:
        /*0098*/ 	.word	0x00000008
.L_25:


//--------------------- .nv.callgraph             --------------------------
	.section	.nv.callgraph,"",@"SHT_CUDA_CALLGRAPH"
	.align	4
	.sectionentsize	8
	.align		4
        /*0000*/ 	.word	0x00000000
	.align		4
        /*0004*/ 	.word	0xffffffff
	.align		4
        /*0008*/ 	.word	0x00000000
	.align		4
        /*000c*/ 	.word	0xfffffffe
	.align		4
        /*0010*/ 	.word	0x00000000
	.align		4
        /*0014*/ 	.word	0xfffffffd
	.align		4
        /*0018*/ 	.word	0x00000000
	.align		4
        /*001c*/ 	.word	0xfffffffc


//--------------------- .text._Z8MatMul_0PKfS0_Pfiii --------------------------
	.section	.text._Z8MatMul_0PKfS0_Pfiii,"ax",@progbits
	.align	128
        .global         _Z8MatMul_0PKfS0_Pfiii
        .type           _Z8MatMul_0PKfS0_Pfiii,@function
        .size           _Z8MatMul_0PKfS0_Pfiii,(.L_x_5 - _Z8MatMul_0PKfS0_Pfiii)
        .other          _Z8MatMul_0PKfS0_Pfiii,@"STO_CUDA_ENTRY STV_DEFAULT"
_Z8MatMul_0PKfS0_Pfiii:
.text._Z8MatMul_0PKfS0_Pfiii:
[----:B------:R-:W-:Y:S01]  /*0000*/  LDC R1, c[0x0][0x37c] ;  /* 0x0000df00ff017b82 */ /* 0x000fe20000000800 */
[----:B------:R-:W0:Y:S07]  /*0010*/  S2R R8, SR_TID.X ;  /* 0x0000000000087919 */ /* 0x000e2e0000002100 */
[----:B------:R-:W1:Y:S01]  /*0020*/  S2UR UR4, SR_CTAID.X ;  /* 0x00000000000479c3 */ /* 0x000e620000002500 */
[----:B------:R-:W2:Y:S07]  /*0030*/  S2R R2, SR_TID.Y ;  /* 0x0000000000027919 */ /* 0x000eae0000002200 */
[----:B------:R-:W2:Y:S01]  /*0040*/  LDC R3, c[0x0][0x364] ;  /* 0x0000d900ff037b82 */ /* 0x000ea20000000800 */
[----:B------:R-:W1:Y:S07]  /*0050*/  LDCU UR5, c[0x0][0x360] ;  /* 0x00006c00ff0577ac */ /* 0x000e6e0008000800 */
[----:B------:R-:W2:Y:S08]  /*0060*/  S2UR UR6, SR_CTAID.Y ;  /* 0x00000000000679c3 */ /* 0x000eb00000002600 */
[----:B------:R-:W3:Y:S01]  /*0070*/  LDC.64 R4, c[0x0][0x398] ;  /* 0x0000e600ff047b82 */ /* 0x000ee20000000a00 */
[----:B-1----:R-:W-:-:S06]  /*0080*/  UIMAD UR4, UR4, UR5, URZ ;  /* 0x00000005040472a4 */ /* 0x002fcc000f8e02ff */
[----:B0-----:R-:W-:Y:S01]  /*0090*/  IADD3 R0, PT, PT, R8, UR4, RZ ;  /* 0x0000000408007c10 */ /* 0x001fe2000fffe0ff */
[----:B--2---:R-:W-:-:S03]  /*00a0*/  IMAD R3, R3, UR6, R2 ;  /* 0x0000000603037c24 */ /* 0x004fc6000f8e0202 */
[----:B---3--:R-:W-:-:S04]  /*00b0*/  ISETP.GE.U32.AND P0, PT, R0, R5, PT ;  /* 0x000000050000720c */ /* 0x008fc80003f06070 */
[----:B------:R-:W-:-:S13]  /*00c0*/  ISETP.GE.U32.OR P0, PT, R3, R4, P0 ;  /* 0x000000040300720c */ /* 0x000fda0000706470 */
[----:B------:R-:W-:Y:S05]  /*00d0*/  @P0 EXIT ;  /* 0x000000000000094d */ /* 0x000fea0003800000 */
[----:B------:R-:W0:Y:S01]  /*00e0*/  LDC R2, c[0x0][0x3a0] ;  /* 0x0000e800ff027b82 */ /* 0x000e220000000800 */
[----:B------:R-:W1:Y:S01]  /*00f0*/  LDCU.64 UR6, c[0x0][0x358] ;  /* 0x00006b00ff0677ac */ /* 0x000e620008000a00 */
[----:B------:R-:W-:Y:S01]  /*0100*/  HFMA2 R25, -RZ, RZ, 0, 0 ;  /* 0x00000000ff197431 */ /* 0x000fe200000001ff */
[----:B0-----:R-:W-:-:S13]  /*0110*/  ISETP.GE.AND P0, PT, R2, 0x1, PT ;  /* 0x000000010200780c */ /* 0x001fda0003f06270 */
[----:B-1----:R-:W-:Y:S05]  /*0120*/  @!P0 BRA `(.L_x_0) ;  /* 0x0000000800448947 */ /* 0x002fea0003800000 */
[C---:B------:R-:W-:Y:S02]  /*0130*/  ISETP.GE.U32.AND P1, PT, R2.reuse, 0x8, PT ;  /* 0x000000080200780c */ /* 0x040fe40003f26070 */
[----:B------:R-:W-:Y:S02]  /*0140*/  LOP3.LUT R6, R2, 0x7, RZ, 0xc0, !PT ;  /* 0x0000000702067812 */ /* 0x000fe400078ec0ff */
[----:B------:R-:W-:Y:S02]  /*0150*/  MOV R25, RZ ;  /* 0x000000ff00197202 */ /* 0x000fe40000000f00 */
[----:B------:R-:W-:Y:S02]  /*0160*/  ISETP.NE.AND P0, PT, R6, RZ, PT ;  /* 0x000000ff0600720c */ /* 0x000fe40003f05270 */
[----:B------:R-:W-:-:S05]  /*0170*/  MOV R7, RZ ;  /* 0x000000ff00077202 */ /* 0x000fca0000000f00 */
[----:B------:R-:W-:Y:S06]  /*0180*/  @!P1 BRA `(.L_x_1) ;  /* 0x0000000400249947 */ /* 0x000fec0003800000 */
[----:B------:R-:W-:Y:S01]  /*0190*/  LOP3.LUT R7, R2, 0x7ffffff8, RZ, 0xc0, !PT ;  /* 0x7ffffff802077812 */ /* 0x000fe200078ec0ff */
[C---:B------:R-:W-:Y:S01]  /*01a0*/  IMAD R10, R5.reuse, 0x3, R0 ;  /* 0x00000003050a7824 */ /* 0x040fe200078e0200 */
[C---:B------:R-:W-:Y:S01]  /*01b0*/  IADD3 R4, PT, PT, R5.reuse, UR4, R8 ;  /* 0x0000000405047c10 */ /* 0x040fe2000fffe008 */
[C-C-:B------:R-:W-:Y:S01]  /*01c0*/  IMAD R14, R5.reuse, 0x5, R0.reuse ;  /* 0x00000005050e7824 */ /* 0x140fe200078e0200 */
[CC--:B------:R-:W-:Y:S01]  /*01d0*/  LEA R8, R5.reuse, R0.reuse, 0x1 ;  /* 0x0000000005087211 */ /* 0x0c0fe200078e08ff */
[C-C-:B------:R-:W-:Y:S01]  /*01e0*/  IMAD R9, R5.reuse, 0x6, R0.reuse ;  /* 0x0000000605097824 */ /* 0x140fe200078e0200 */
[C---:B------:R-:W-:Y:S01]  /*01f0*/  LEA R12, R5.reuse, R0, 0x2 ;  /* 0x00000000050c7211 */ /* 0x040fe200078e10ff */
[----:B------:R-:W-:Y:S01]  /*0200*/  IMAD R11, R5, 0x7, R0 ;  /* 0x00000007050b7824 */ /* 0x000fe200078e0200 */
[----:B------:R-:W-:Y:S01]  /*0210*/  MOV R25, RZ ;  /* 0x000000ff00197202 */ /* 0x000fe20000000f00 */
[----:B------:R-:W-:Y:S01]  /*0220*/  IMAD R15, R3, R2, 0x3 ;  /* 0x00000003030f7424 */ /* 0x000fe200078e0202 */
[----:B------:R-:W-:-:S02]  /*0230*/  MOV R13, R0 ;  /* 0x00000000000d7202 */ /* 0x000fc40000000f00 */
[----:B------:R-:W-:-:S07]  /*0240*/  IADD3 R24, PT, PT, -R7, RZ, RZ ;  /* 0x000000ff07187210 */ /* 0x000fce0007ffe1ff */
.L_x_2:
[----:B------:R-:W0:Y:S01]  /*0250*/  LDC.64 R20, c[0x0][0x380] ;  /* 0x0000e000ff147b82 */ /* 0x000e220000000a00 */
[----:B------:R-:W-:-:S07]  /*0260*/  IADD3 R23, PT, PT, R15, -0x3, RZ ;  /* 0xfffffffd0f177810 */ /* 0x000fce0007ffe0ff */
[----:B------:R-:W1:Y:S01]  /*0270*/  LDC.64 R16, c[0x0][0x388] ;  /* 0x0000e200ff107b82 */ /* 0x000e620000000a00 */
[----:B0-----:R-:W-:-:S06]  /*0280*/  IMAD.WIDE.U32 R22, R23, 0x4, R20 ;  /* 0x0000000417167825 */ /* 0x001fcc00078e0014 */
[----:B------:R-:W2:Y:S01]  /*0290*/  LDG.E R22, desc[UR6][R22.64] ;  /* 0x0000000616167981 */ /* 0x000ea2000c1e1900 */
[----:B-1----:R-:W-:-:S06]  /*02a0*/  IMAD.WIDE.U32 R18, R13, 0x4, R16 ;  /* 0x000000040d127825 */ /* 0x002fcc00078e0010 */
[----:B------:R-:W2:Y:S01]  /*02b0*/  LDG.E R18, desc[UR6][R18.64] ;  /* 0x0000000612127981 */ /* 0x000ea2000c1e1900 */
[----:B------:R-:W-:Y:S01]  /*02c0*/  IADD3 R27, PT, PT, R15, -0x2, RZ ;  /* 0xfffffffe0f1b7810 */ /* 0x000fe20007ffe0ff */
[----:B------:R-:W-:-:S06]  /*02d0*/  IMAD.WIDE.U32 R28, R4, 0x4, R16 ;  /* 0x00000004041c7825 */ /* 0x000fcc00078e0010 */
[----:B------:R-:W3:Y:S01]  /*02e0*/  LDG.E R28, desc[UR6][R28.64] ;  /* 0x000000061c1c7981 */ /* 0x000ee2000c1e1900 */
[----:B--2---:R-:W-:Y:S01]  /*02f0*/  FFMA R25, R22, R18, R25 ;  /* 0x0000001216197223 */ /* 0x004fe20000000019 */
[----:B------:R-:W-:Y:S01]  /*0300*/  IMAD.WIDE.U32 R22, R27, 0x4, R20 ;  /* 0x000000041b167825 */ /* 0x000fe200078e0014 */
[----:B------:R-:W-:-:S05]  /*0310*/  IADD3 R27, PT, PT, R15, -0x1, RZ ;  /* 0xffffffff0f1b7810 */ /* 0x000fca0007ffe0ff */
[----:B------:R-:W-:Y:S01]  /*0320*/  IMAD.WIDE.U32 R26, R27, 0x4, R20 ;  /* 0x000000041b1a7825 */ /* 0x000fe200078e0014 */
[----:B------:R-:W3:Y:S04]  /*0330*/  LDG.E R22, desc[UR6][R22.64] ;  /* 0x0000000616167981 */ /* 0x000ee8000c1e1900 */
[----:B------:R0:W2:Y:S02]  /*0340*/  LDG.E R18, desc[UR6][R26.64] ;  /* 0x000000061a127981 */ /* 0x0000a4000c1e1900 */
[----:B0-----:R-:W-:-:S05]  /*0350*/  IMAD.WIDE.U32 R26, R8, 0x4, R16 ;  /* 0x00000004081a7825 */ /* 0x001fca00078e0010 */
[----:B------:R-:W2:Y:S01]  /*0360*/  LDG.E R19, desc[UR6][R26.64] ;  /* 0x000000061a137981 */ /* 0x000ea2000c1e1900 */
[----:B------:R-:W-:Y:S01]  /*0370*/  IADD3 R23, PT, PT, R15, 0x1, RZ ;  /* 0x000000010f177810 */ /* 0x000fe20007ffe0ff */
[----:B---3--:R-:W-:-:S04]  /*0380*/  FFMA R25, R22, R28, R25 ;  /* 0x0000001c16197223 */ /* 0x008fc80000000019 */
[----:B--2---:R-:W-:Y:S01]  /*0390*/  FFMA R25, R18, R19, R25 ;  /* 0x0000001312197223 */ /* 0x004fe20000000019 */
[----:B------:R-:W-:-:S05]  /*03a0*/  IMAD.WIDE.U32 R18, R15, 0x4, R20 ;  /* 0x000000040f127825 */ /* 0x000fca00078e0014 */
[----:B------:R0:W2:Y:S02]  /*03b0*/  LDG.E R28, desc[UR6][R18.64] ;  /* 0x00000006121c7981 */ /* 0x0000a4000c1e1900 */
[----:B0-----:R-:W-:-:S04]  /*03c0*/  IMAD.WIDE.U32 R18, R23, 0x4, R20 ;  /* 0x0000000417127825 */ /* 0x001fc800078e0014 */
[--C-:B------:R-:W-:Y:S02]  /*03d0*/  IMAD.WIDE.U32 R22, R10, 0x4, R16.reuse ;  /* 0x000000040a167825 */ /* 0x100fe400078e0010 */
[----:B------:R-:W3:Y:S04]  /*03e0*/  LDG.E R18, desc[UR6][R18.64] ;  /* 0x0000000612127981 */ /* 0x000ee8000c1e1900 */
[----:B------:R0:W2:Y:S02]  /*03f0*/  LDG.E R29, desc[UR6][R22.64] ;  /* 0x00000006161d7981 */ /* 0x0000a4000c1e1900 */
[----:B0-----:R-:W-:-:S05]  /*0400*/  IMAD.WIDE.U32 R22, R12, 0x4, R16 ;  /* 0x000000040c167825 */ /* 0x001fca00078e0010 */
[----:B------:R0:W3:Y:S01]  /*0410*/  LDG.E R26, desc[UR6][R22.64] ;  /* 0x00000006161a7981 */ /* 0x0000e2000c1e1900 */
[C---:B------:R-:W-:Y:S02]  /*0420*/  IADD3 R27, PT, PT, R15.reuse, 0x3, RZ ;  /* 0x000000030f1b7810 */ /* 0x040fe40007ffe0ff */
[C---:B0-----:R-:W-:Y:S01]  /*0430*/  IADD3 R23, PT, PT, R15.reuse, 0x4, RZ ;  /* 0x000000040f177810 */ /* 0x041fe20007ffe0ff */
[----:B--2---:R-:W-:Y:S01]  /*0440*/  FFMA R25, R28, R29, R25 ;  /* 0x0000001d1c197223 */ /* 0x004fe20000000019 */
[----:B------:R-:W-:-:S05]  /*0450*/  IADD3 R29, PT, PT, R15, 0x2, RZ ;  /* 0x000000020f1d7810 */ /* 0x000fca0007ffe0ff */
[----:B------:R-:W-:-:S06]  /*0460*/  IMAD.WIDE.U32 R28, R29, 0x4, R20 ;  /* 0x000000041d1c7825 */ /* 0x000fcc00078e0014 */
[----:B------:R-:W2:Y:S01]  /*0470*/  LDG.E R28, desc[UR6][R28.64] ;  /* 0x000000061c1c7981 */ /* 0x000ea2000c1e1900 */
[----:B---3--:R-:W-:Y:S01]  /*0480*/  FFMA R25, R18, R26, R25 ;  /* 0x0000001a12197223 */ /* 0x008fe20000000019 */
[----:B------:R-:W-:-:S04]  /*0490*/  IMAD.WIDE.U32 R18, R14, 0x4, R16 ;  /* 0x000000040e127825 */ /* 0x000fc800078e0010 */
[--C-:B------:R-:W-:Y:S02]  /*04a0*/  IMAD.WIDE.U32 R26, R27, 0x4, R20.reuse ;  /* 0x000000041b1a7825 */ /* 0x100fe400078e0014 */
[----:B------:R-:W2:Y:S02]  /*04b0*/  LDG.E R18, desc[UR6][R18.64] ;  /* 0x0000000612127981 */ /* 0x000ea4000c1e1900 */
[----:B------:R-:W-:Y:S02]  /*04c0*/  IMAD.WIDE.U32 R20, R23, 0x4, R20 ;  /* 0x0000000417147825 */ /* 0x000fe400078e0014 */
[----:B------:R-:W3:Y:S02]  /*04d0*/  LDG.E R26, desc[UR6][R26.64] ;  /* 0x000000061a1a7981 */ /* 0x000ee4000c1e1900 */
[--C-:B------:R-:W-:Y:S02]  /*04e0*/  IMAD.WIDE.U32 R22, R9, 0x4, R16.reuse ;  /* 0x0000000409167825 */ /* 0x100fe400078e0010 */
[----:B------:R-:W4:Y:S02]  /*04f0*/  LDG.E R20, desc[UR6][R20.64] ;  /* 0x0000000614147981 */ /* 0x000f24000c1e1900 */
[----:B------:R-:W-:-:S02]  /*0500*/  IMAD.WIDE.U32 R16, R11, 0x4, R16 ;  /* 0x000000040b107825 */ /* 0x000fc400078e0010 */
[----:B------:R-:W3:Y:S04]  /*0510*/  LDG.E R23, desc[UR6][R22.64] ;  /* 0x0000000616177981 */ /* 0x000ee8000c1e1900 */
[----:B------:R-:W4:Y:S01]  /*0520*/  LDG.E R16, desc[UR6][R16.64] ;  /* 0x0000000610107981 */ /* 0x000f22000c1e1900 */
[----:B------:R-:W-:-:S04]  /*0530*/  IADD3 R24, PT, PT, R24, 0x8, RZ ;  /* 0x0000000818187810 */ /* 0x000fc80007ffe0ff */
[----:B------:R-:W-:Y:S02]  /*0540*/  ISETP.NE.AND P1, PT, R24, RZ, PT ;  /* 0x000000ff1800720c */ /* 0x000fe40003f25270 */
[----:B------:R-:W-:Y:S02]  /*0550*/  IADD3 R15, PT, PT, R15, 0x8, RZ ;  /* 0x000000080f0f7810 */ /* 0x000fe40007ffe0ff */
[C---:B------:R-:W-:Y:S02]  /*0560*/  LEA R4, R5.reuse, R4, 0x3 ;  /* 0x0000000405047211 */ /* 0x040fe400078e18ff */
[C---:B------:R-:W-:Y:S02]  /*0570*/  LEA R8, R5.reuse, R8, 0x3 ;  /* 0x0000000805087211 */ /* 0x040fe400078e18ff */
[C---:B------:R-:W-:Y:S02]  /*0580*/  LEA R10, R5.reuse, R10, 0x3 ;  /* 0x0000000a050a7211 */ /* 0x040fe400078e18ff */
[----:B------:R-:W-:-:S02]  /*0590*/  LEA R12, R5, R12, 0x3 ;  /* 0x0000000c050c7211 */ /* 0x000fc400078e18ff */
[C---:B------:R-:W-:Y:S02]  /*05a0*/  LEA R14, R5.reuse, R14, 0x3 ;  /* 0x0000000e050e7211 */ /* 0x040fe400078e18ff */
[C---:B------:R-:W-:Y:S02]  /*05b0*/  LEA R9, R5.reuse, R9, 0x3 ;  /* 0x0000000905097211 */ /* 0x040fe400078e18ff */
[C---:B------:R-:W-:Y:S02]  /*05c0*/  LEA R11, R5.reuse, R11, 0x3 ;  /* 0x0000000b050b7211 */ /* 0x040fe400078e18ff */
[----:B------:R-:W-:Y:S01]  /*05d0*/  LEA R13, R5, R13, 0x3 ;  /* 0x0000000d050d7211 */ /* 0x000fe200078e18ff */
[----:B--2---:R-:W-:-:S04]  /*05e0*/  FFMA R25, R28, R18, R25 ;  /* 0x000000121c197223 */ /* 0x004fc80000000019 */
[----:B---3--:R-:W-:-:S04]  /*05f0*/  FFMA R25, R26, R23, R25 ;  /* 0x000000171a197223 */ /* 0x008fc80000000019 */
[----:B----4-:R-:W-:Y:S01]  /*0600*/  FFMA R25, R20, R16, R25 ;  /* 0x0000001014197223 */ /* 0x010fe20000000019 */
[----:B------:R-:W-:Y:S06]  /*0610*/  @P1 BRA `(.L_x_2) ;  /* 0xfffffffc000c1947 */ /* 0x000fec000383ffff */
.L_x_1:
[----:B------:R-:W-:Y:S05]  /*0620*/  @!P0 BRA `(.L_x_0) ;  /* 0x0000000400048947 */ /* 0x000fea0003800000 */
[----:B------:R-:W-:Y:S02]  /*0630*/  ISETP.GE.U32.AND P0, PT, R6, 0x4, PT ;  /* 0x000000040600780c */ /* 0x000fe40003f06070 */
[----:B------:R-:W-:-:S04]  /*0640*/  LOP3.LUT R24, R2, 0x3, RZ, 0xc0, !PT ;  /* 0x0000000302187812 */ /* 0x000fc800078ec0ff */
[----:B------:R-:W-:-:S07]  /*0650*/  ISETP.NE.AND P1, PT, R24, RZ, PT ;  /* 0x000000ff1800720c */ /* 0x000fce0003f25270 */
[----:B------:R-:W-:Y:S06]  /*0660*/  @!P0 BRA `(.L_x_3) ;  /* 0x00000000007c8947 */ /* 0x000fec0003800000 */
[----:B------:R-:W0:Y:S01]  /*0670*/  LDC.64 R8, c[0x0][0x388] ;  /* 0x0000e200ff087b82 */ /* 0x000e220000000a00 */
[----:B------:R-:W-:Y:S02]  /*0680*/  IMAD R13, R3, R2, R7 ;  /* 0x00000002030d7224 */ /* 0x000fe400078e0207 */
[----:B------:R-:W-:-:S03]  /*0690*/  IMAD R6, R7, R5, R0 ;  /* 0x0000000507067224 */ /* 0x000fc600078e0200 */
[C---:B------:R-:W-:Y:S02]  /*06a0*/  IADD3 R21, PT, PT, R13.reuse, 0x1, RZ ;  /* 0x000000010d157810 */ /* 0x040fe40007ffe0ff */
[----:B------:R-:W1:Y:S01]  /*06b0*/  LDC.64 R10, c[0x0][0x380] ;  /* 0x0000e000ff0a7b82 */ /* 0x000e620000000a00 */
[C---:B------:R-:W-:Y:S02]  /*06c0*/  IADD3 R15, PT, PT, R13.reuse, 0x2, RZ ;  /* 0x000000020d0f7810 */ /* 0x040fe40007ffe0ff */
[----:B------:R-:W-:Y:S01]  /*06d0*/  IADD3 R27, PT, PT, R13, 0x3, RZ ;  /* 0x000000030d1b7810 */ /* 0x000fe20007ffe0ff */
[C---:B0-----:R-:W-:Y:S01]  /*06e0*/  IMAD.WIDE.U32 R18, R6.reuse, 0x4, R8 ;  /* 0x0000000406127825 */ /* 0x041fe200078e0008 */
[----:B------:R-:W-:-:S04]  /*06f0*/  IADD3 R6, PT, PT, R6, R5, RZ ;  /* 0x0000000506067210 */ /* 0x000fc80007ffe0ff */
[CC--:B------:R-:W-:Y:S01]  /*0700*/  IADD3 R14, PT, PT, R6.reuse, R5.reuse, RZ ;  /* 0x00000005060e7210 */ /* 0x0c0fe20007ffe0ff */
[--C-:B-1----:R-:W-:Y:S01]  /*0710*/  IMAD.WIDE.U32 R22, R13, 0x4, R10.reuse ;  /* 0x000000040d167825 */ /* 0x102fe200078e000a */
[----:B------:R-:W2:Y:S03]  /*0720*/  LDG.E R18, desc[UR6][R18.64] ;  /* 0x0000000612127981 */ /* 0x000ea6000c1e1900 */
[----:B------:R-:W-:Y:S01]  /*0730*/  IMAD.WIDE.U32 R20, R21, 0x4, R10 ;  /* 0x0000000415147825 */ /* 0x000fe200078e000a */
[----:B------:R-:W2:Y:S03]  /*0740*/  LDG.E R4, desc[UR6][R22.64] ;  /* 0x0000000616047981 */ /* 0x000ea6000c1e1900 */
[----:B------:R-:W-:Y:S01]  /*0750*/  IMAD.WIDE.U32 R16, R6, 0x4, R8 ;  /* 0x0000000406107825 */ /* 0x000fe200078e0008 */
[----:B------:R-:W-:Y:S01]  /*0760*/  IADD3 R29, PT, PT, R14, R5, RZ ;  /* 0x000000050e1d7210 */ /* 0x000fe20007ffe0ff */
[----:B------:R-:W3:Y:S02]  /*0770*/  LDG.E R20, desc[UR6][R20.64] ;  /* 0x0000000614147981 */ /* 0x000ee4000c1e1900 */
[----:B------:R-:W-:-:S02]  /*0780*/  IMAD.WIDE.U32 R12, R15, 0x4, R10 ;  /* 0x000000040f0c7825 */ /* 0x000fc400078e000a */
[----:B------:R-:W3:Y:S02]  /*0790*/  LDG.E R17, desc[UR6][R16.64] ;  /* 0x0000000610117981 */ /* 0x000ee4000c1e1900 */
[----:B------:R-:W-:Y:S02]  /*07a0*/  IMAD.WIDE.U32 R14, R14, 0x4, R8 ;  /* 0x000000040e0e7825 */ /* 0x000fe400078e0008 */
[----:B------:R-:W4:Y:S02]  /*07b0*/  LDG.E R13, desc[UR6][R12.64] ;  /* 0x000000060c0d7981 */ /* 0x000f24000c1e1900 */
[----:B------:R-:W-:Y:S02]  /*07c0*/  IMAD.WIDE.U32 R10, R27, 0x4, R10 ;  /* 0x000000041b0a7825 */ /* 0x000fe400078e000a */
[----:B------:R-:W4:Y:S02]  /*07d0*/  LDG.E R14, desc[UR6][R14.64] ;  /* 0x000000060e0e7981 */ /* 0x000f24000c1e1900 */
[----:B------:R-:W-:-:S02]  /*07e0*/  IMAD.WIDE.U32 R8, R29, 0x4, R8 ;  /* 0x000000041d087825 */ /* 0x000fc400078e0008 */
[----:B------:R-:W5:Y:S04]  /*07f0*/  LDG.E R11, desc[UR6][R10.64] ;  /* 0x000000060a0b7981 */ /* 0x000f68000c1e1900 */
[----:B------:R-:W5:Y:S01]  /*0800*/  LDG.E R8, desc[UR6][R8.64] ;  /* 0x0000000608087981 */ /* 0x000f62000c1e1900 */
[----:B------:R-:W-:Y:S01]  /*0810*/  IADD3 R7, PT, PT, R7, 0x4, RZ ;  /* 0x0000000407077810 */ /* 0x000fe20007ffe0ff */
[----:B--2---:R-:W-:-:S04]  /*0820*/  FFMA R25, R4, R18, R25 ;  /* 0x0000001204197223 */ /* 0x004fc80000000019 */
[----:B---3--:R-:W-:-:S04]  /*0830*/  FFMA R20, R20, R17, R25 ;  /* 0x0000001114147223 */ /* 0x008fc80000000019 */
[----:B----4-:R-:W-:-:S04]  /*0840*/  FFMA R20, R13, R14, R20 ;  /* 0x0000000e0d147223 */ /* 0x010fc80000000014 */
[----:B-----5:R-:W-:-:S07]  /*0850*/  FFMA R25, R11, R8, R20 ;  /* 0x000000080b197223 */ /* 0x020fce0000000014 */
.L_x_3:
[----:B------:R-:W-:Y:S05]  /*0860*/  @!P1 BRA `(.L_x_0) ;  /* 0x0000000000749947 */ /* 0x000fea0003800000 */
[----:B------:R-:W0:Y:S01]  /*0870*/  LDC.64 R16, c[0x0][0x380] ;  /* 0x0000e000ff107b82 */ /* 0x000e220000000a00 */
[----:B------:R-:W-:Y:S02]  /*0880*/  ISETP.NE.AND P0, PT, R24, 0x1, PT ;  /* 0x000000011800780c */ /* 0x000fe40003f05270 */
[----:B------:R-:W-:-:S04]  /*0890*/  LOP3.LUT R4, R2, 0x1, RZ, 0xc0, !PT ;  /* 0x0000000102047812 */ /* 0x000fc800078ec0ff */
[----:B------:R-:W-:Y:S01]  /*08a0*/  ISETP.NE.U32.AND P1, PT, R4, 0x1, PT ;  /* 0x000000010400780c */ /* 0x000fe20003f25070 */
[----:B------:R-:W1:Y:S06]  /*08b0*/  LDC.64 R8, c[0x0][0x388] ;  /* 0x0000e200ff087b82 */ /* 0x000e6c0000000a00 */
[----:B------:R-:W-:Y:S02]  /*08c0*/  @P0 IMAD R15, R3, R2, R7 ;  /* 0x00000002030f0224 */ /* 0x000fe400078e0207 */
[----:B------:R-:W2:Y:S01]  /*08d0*/  LDC.64 R10, c[0x0][0x380] ;  /* 0x0000e000ff0a7b82 */ /* 0x000ea20000000a00 */
[C---:B------:R-:W-:Y:S01]  /*08e0*/  @P0 IMAD R14, R7.reuse, R5, R0 ;  /* 0x00000005070e0224 */ /* 0x040fe200078e0200 */
[----:B------:R-:W-:-:S02]  /*08f0*/  @P0 IADD3 R7, PT, PT, R7, 0x2, RZ ;  /* 0x0000000207070810 */ /* 0x000fc40007ffe0ff */
[C---:B------:R-:W-:Y:S02]  /*0900*/  @P0 IADD3 R21, PT, PT, R15.reuse, 0x1, RZ ;  /* 0x000000010f150810 */ /* 0x040fe40007ffe0ff */
[----:B------:R-:W-:Y:S02]  /*0910*/  @P0 IADD3 R23, PT, PT, R14, R5, RZ ;  /* 0x000000050e170210 */ /* 0x000fe40007ffe0ff */
[----:B------:R-:W3:Y:S01]  /*0920*/  LDC.64 R12, c[0x0][0x388] ;  /* 0x0000e200ff0c7b82 */ /* 0x000ee20000000a00 */
[----:B0-----:R-:W-:-:S04]  /*0930*/  @P0 IMAD.WIDE.U32 R18, R15, 0x4, R16 ;  /* 0x000000040f120825 */ /* 0x001fc800078e0010 */
[----:B------:R-:W-:Y:S01]  /*0940*/  @P0 IMAD.WIDE.U32 R16, R21, 0x4, R16 ;  /* 0x0000000415100825 */ /* 0x000fe200078e0010 */
[----:B------:R-:W4:Y:S03]  /*0950*/  @P0 LDG.E R4, desc[UR6][R18.64] ;  /* 0x0000000612040981 */ /* 0x000f26000c1e1900 */
[----:B-1----:R-:W-:Y:S02]  /*0960*/  @P0 IMAD.WIDE.U32 R14, R14, 0x4, R8 ;  /* 0x000000040e0e0825 */ /* 0x002fe400078e0008 */
[----:B------:R-:W5:Y:S02]  /*0970*/  @P0 LDG.E R17, desc[UR6][R16.64] ;  /* 0x0000000610110981 */ /* 0x000f64000c1e1900 */
[----:B------:R-:W-:Y:S02]  /*0980*/  @!P1 IMAD R21, R3, R2, R7 ;  /* 0x0000000203159224 */ /* 0x000fe400078e0207 */
[----:B------:R-:W-:Y:S01]  /*0990*/  @P0 IMAD.WIDE.U32 R8, R23, 0x4, R8 ;  /* 0x0000000417080825 */ /* 0x000fe200078e0008 */
[----:B------:R-:W4:Y:S03]  /*09a0*/  @P0 LDG.E R14, desc[UR6][R14.64] ;  /* 0x000000060e0e0981 */ /* 0x000f26000c1e1900 */
[----:B------:R-:W-:-:S02]  /*09b0*/  @!P1 IMAD R7, R7, R5, R0 ;  /* 0x0000000507079224 */ /* 0x000fc400078e0200 */
[----:B--2---:R-:W-:Y:S01]  /*09c0*/  @!P1 IMAD.WIDE.U32 R10, R21, 0x4, R10 ;  /* 0x00000004150a9825 */ /* 0x004fe200078e000a */
[----:B------:R-:W5:Y:S03]  /*09d0*/  @P0 LDG.E R8, desc[UR6][R8.64] ;  /* 0x0000000608080981 */ /* 0x000f66000c1e1900 */
[----:B---3--:R-:W-:Y:S02]  /*09e0*/  @!P1 IMAD.WIDE.U32 R12, R7, 0x4, R12 ;  /* 0x00000004070c9825 */ /* 0x008fe400078e000c */
[----:B------:R-:W2:Y:S04]  /*09f0*/  @!P1 LDG.E R10, desc[UR6][R10.64] ;  /* 0x000000060a0a9981 */ /* 0x000ea8000c1e1900 */
[----:B------:R-:W2:Y:S01]  /*0a00*/  @!P1 LDG.E R12, desc[UR6][R12.64] ;  /* 0x000000060c0c9981 */ /* 0x000ea2000c1e1900 */
[----:B----4-:R-:W-:-:S04]  /*0a10*/  @P0 FFMA R4, R4, R14, R25 ;  /* 0x0000000e04040223 */ /* 0x010fc80000000019 */
[----:B-----5:R-:W-:-:S04]  /*0a20*/  @P0 FFMA R25, R17, R8, R4 ;  /* 0x0000000811190223 */ /* 0x020fc80000000004 */
[----:B--2---:R-:W-:-:S07]  /*0a30*/  @!P1 FFMA R25, R10, R12, R25 ;  /* 0x0000000c0a199223 */ /* 0x004fce0000000019 */
.L_x_0:
[----:B------:R-:W0:Y:S01]  /*0a40*/  LDC.64 R6, c[0x0][0x390] ;  /* 0x0000e400ff067b82 */ /* 0x000e220000000a00 */
[----:B------:R-:W-:-:S04]  /*0a50*/  IMAD R3, R3, R5, R0 ;  /* 0x0000000503037224 */ /* 0x000fc800078e0200 */
[----:B0-----:R-:W-:-:S05]  /*0a60*/  IMAD.WIDE.U32 R2, R3, 0x4, R6 ;  /* 0x0000000403027825 */ /* 0x001fca00078e0006 */
[----:B------:R-:W-:Y:S01]  /*0a70*/  STG.E desc[UR6][R2.64], R25 ;  /* 0x0000001902007986 */ /* 0x000fe2000c101906 */
[----:B------:R-:W-:Y:S05]  /*0a80*/  EXIT ;  /* 0x000000000000794d */ /* 0x000fea0003800000 */
.L_x_4:
[----:B------:R-:W-:-:S00]  /*0a90*/  BRA `(.L_x_4) ;  /* 0xfffffffc00fc7947 */ /* 0x000fc0000383ffff */
[----:B------:R-:W-:-:S00]  /*0aa0*/  NOP ;  /* 0x0000000000007918 */ /* 0x000fc00000000000 */
        /* <DEDUP_REMOVED lines=13> */
.L_x_5:


//--------------------- .nv.shared.reserved.0     --------------------------
	.section	.nv.shared.reserved.0,"aw",@nobits
	.weak		__nv_reservedSMEM_offset_0_alias
	.size		__nv_reservedSMEM_offset_0_alias, 0, 64
	.other		__nv_reservedSMEM_offset_0_alias,@"STO_CUDA_RESERVED_SHARED STV_DEFAULT"
__nv_reservedSMEM_offset_0_alias:
	.zero		0
	.zero		64


//--------------------- .nv.constant0._Z8MatMul_0PKfS0_Pfiii --------------------------
	.section	.nv.constant0._Z8MatMul_0PKfS0_Pfiii,"a",@progbits
	.sectionflags	@""
	.align	4
.nv.constant0._Z8MatMul_0PKfS0_Pfiii:
	.zero		932


//--------------------- SYMBOLS --------------------------

	.type		.nv.reservedSmem.offset0,@object
	.size		.nv.reservedSmem.offset0,0x4
